//
// Generated by NVIDIA NVVM Compiler
//
// Compiler Build ID: CL-36424714
// Cuda compilation tools, release 13.0, V13.0.88
// Based on NVVM 20.0.0
//

.version 9.0
.target sm_100
.address_size 64

	// .globl	_Z16correlate_kernelPfS_S_
.const .align 4 .b8 d_ax_size[12];
.const .align 4 .b8 d_ay_size[12];
.const .align 4 .b8 d_aout_size[12];
.const .align 4 .b8 d_padding[12];

.visible .entry _Z16correlate_kernelPfS_S_(
	.param .u64 .ptr .align 1 _Z16correlate_kernelPfS_S__param_0,
	.param .u64 .ptr .align 1 _Z16correlate_kernelPfS_S__param_1,
	.param .u64 .ptr .align 1 _Z16correlate_kernelPfS_S__param_2
)
{
	.reg .pred 	%p<135>;
	.reg .b32 	%r<88>;
	.reg .b32 	%f<103>;
	.reg .b64 	%rd<26>;

	ld.param.u64 	%rd10, [_Z16correlate_kernelPfS_S__param_0];
	ld.param.u64 	%rd11, [_Z16correlate_kernelPfS_S__param_1];
	cvta.to.global.u64 	%rd1, %rd11;
	cvta.to.global.u64 	%rd2, %rd10;
	ld.const.u32 	%r1, [d_ax_size];
	ld.const.u32 	%r2, [d_ax_size+4];
	ld.const.u32 	%r3, [d_ax_size+8];
	ld.const.u32 	%r4, [d_ay_size];
	ld.const.u32 	%r5, [d_ay_size+4];
	ld.const.u32 	%r6, [d_ay_size+8];
	ld.const.u32 	%r35, [d_aout_size];
	ld.const.u32 	%r7, [d_aout_size+4];
	ld.const.u32 	%r8, [d_aout_size+8];
	mov.u32 	%r36, %tid.x;
	mov.u32 	%r37, %ctaid.x;
	mov.u32 	%r38, %ntid.x;
	mad.lo.s32 	%r9, %r37, %r38, %r36;
	mul.lo.s32 	%r39, %r7, %r35;
	mul.lo.s32 	%r40, %r39, %r8;
	setp.ge.s32 	%p2, %r9, %r40;
	mov.f32 	%f81, 0f00000000;
	@%p2 bra 	$L__BB0_48;
	mul.lo.s32 	%r10, %r8, %r7;
	setp.lt.s32 	%p3, %r4, 1;
	@%p3 bra 	$L__BB0_47;
	ld.const.u32 	%r41, [d_padding];
	ld.const.u32 	%r42, [d_padding+4];
	ld.const.u32 	%r43, [d_padding+8];
	div.s32 	%r44, %r9, %r10;
	mul.lo.s32 	%r45, %r44, %r10;
	sub.s32 	%r46, %r9, %r45;
	sub.s32 	%r11, %r44, %r41;
	div.s32 	%r47, %r46, %r8;
	sub.s32 	%r12, %r47, %r42;
	mul.lo.s32 	%r48, %r47, %r8;
	sub.s32 	%r49, %r46, %r48;
	sub.s32 	%r13, %r49, %r43;
	min.s32 	%r50, %r5, %r6;
	setp.lt.s32 	%p4, %r50, 1;
	@%p4 bra 	$L__BB0_47;
	and.b32  	%r14, %r6, 7;
	and.b32  	%r15, %r6, 2147483640;
	mov.b32 	%r82, 0;
	mov.f32 	%f81, 0f00000000;
$L__BB0_4:
	add.s32 	%r17, %r11, %r82;
	mov.b32 	%r83, 0;
$L__BB0_5:
	add.s32 	%r19, %r12, %r83;
	or.b32  	%r54, %r17, %r19;
	setp.lt.u32 	%p5, %r6, 8;
	setp.lt.s32 	%p1, %r54, 0;
	mad.lo.s32 	%r55, %r17, %r2, %r19;
	mul.lo.s32 	%r20, %r55, %r3;
	mad.lo.s32 	%r56, %r82, %r5, %r83;
	mul.lo.s32 	%r21, %r56, %r6;
	mov.b32 	%r86, 0;
	@%p5 bra 	$L__BB0_24;
	mov.b32 	%r84, 0;
$L__BB0_7:
	.pragma "nounroll";
	setp.ge.s32 	%p6, %r19, %r2;
	setp.ge.s32 	%p7, %r17, %r1;
	add.s32 	%r23, %r13, %r84;
	setp.lt.s32 	%p8, %r23, 0;
	or.pred  	%p9, %p1, %p8;
	or.pred  	%p10, %p9, %p7;
	or.pred  	%p11, %p10, %p6;
	setp.ge.s32 	%p12, %r23, %r3;
	or.pred  	%p13, %p11, %p12;
	add.s32 	%r58, %r23, %r20;
	mul.wide.s32 	%rd12, %r58, 4;
	add.s64 	%rd3, %rd2, %rd12;
	add.s32 	%r59, %r84, %r21;
	mul.wide.s32 	%rd13, %r59, 4;
	add.s64 	%rd4, %rd1, %rd13;
	@%p13 bra 	$L__BB0_9;
	ld.global.f32 	%f45, [%rd3];
	ld.global.f32 	%f46, [%rd4];
	fma.rn.f32 	%f81, %f45, %f46, %f81;
$L__BB0_9:
	add.s32 	%r60, %r23, 1;
	setp.lt.s32 	%p16, %r60, 0;
	or.pred  	%p17, %p1, %p16;
	or.pred  	%p18, %p17, %p7;
	or.pred  	%p19, %p18, %p6;
	setp.ge.s32 	%p20, %r60, %r3;
	or.pred  	%p21, %p19, %p20;
	@%p21 bra 	$L__BB0_11;
	ld.global.f32 	%f47, [%rd3+4];
	ld.global.f32 	%f48, [%rd4+4];
	fma.rn.f32 	%f81, %f47, %f48, %f81;
$L__BB0_11:
	setp.ge.s32 	%p22, %r19, %r2;
	setp.ge.s32 	%p23, %r17, %r1;
	add.s32 	%r61, %r23, 2;
	setp.lt.s32 	%p24, %r61, 0;
	or.pred  	%p25, %p1, %p24;
	or.pred  	%p26, %p25, %p23;
	or.pred  	%p27, %p26, %p22;
	setp.ge.s32 	%p28, %r61, %r3;
	or.pred  	%p29, %p27, %p28;
	@%p29 bra 	$L__BB0_13;
	ld.global.f32 	%f49, [%rd3+8];
	ld.global.f32 	%f50, [%rd4+8];
	fma.rn.f32 	%f81, %f49, %f50, %f81;
$L__BB0_13:
	add.s32 	%r62, %r23, 3;
	setp.lt.s32 	%p32, %r62, 0;
	or.pred  	%p33, %p1, %p32;
	or.pred  	%p34, %p33, %p23;
	or.pred  	%p35, %p34, %p22;
	setp.ge.s32 	%p36, %r62, %r3;
	or.pred  	%p37, %p35, %p36;
	@%p37 bra 	$L__BB0_15;
	ld.global.f32 	%f51, [%rd3+12];
	ld.global.f32 	%f52, [%rd4+12];
	fma.rn.f32 	%f81, %f51, %f52, %f81;
$L__BB0_15:
	setp.ge.s32 	%p38, %r19, %r2;
	setp.ge.s32 	%p39, %r17, %r1;
	add.s32 	%r63, %r23, 4;
	setp.lt.s32 	%p40, %r63, 0;
	or.pred  	%p41, %p1, %p40;
	or.pred  	%p42, %p41, %p39;
	or.pred  	%p43, %p42, %p38;
	setp.ge.s32 	%p44, %r63, %r3;
	or.pred  	%p45, %p43, %p44;
	@%p45 bra 	$L__BB0_17;
	ld.global.f32 	%f53, [%rd3+16];
	ld.global.f32 	%f54, [%rd4+16];
	fma.rn.f32 	%f81, %f53, %f54, %f81;
$L__BB0_17:
	add.s32 	%r64, %r23, 5;
	setp.lt.s32 	%p48, %r64, 0;
	or.pred  	%p49, %p1, %p48;
	or.pred  	%p50, %p49, %p39;
	or.pred  	%p51, %p50, %p38;
	setp.ge.s32 	%p52, %r64, %r3;
	or.pred  	%p53, %p51, %p52;
	@%p53 bra 	$L__BB0_19;
	ld.global.f32 	%f55, [%rd3+20];
	ld.global.f32 	%f56, [%rd4+20];
	fma.rn.f32 	%f81, %f55, %f56, %f81;
$L__BB0_19:
	setp.ge.s32 	%p54, %r19, %r2;
	setp.ge.s32 	%p55, %r17, %r1;
	add.s32 	%r65, %r23, 6;
	setp.lt.s32 	%p56, %r65, 0;
	or.pred  	%p57, %p1, %p56;
	or.pred  	%p58, %p57, %p55;
	or.pred  	%p59, %p58, %p54;
	setp.ge.s32 	%p60, %r65, %r3;
	or.pred  	%p61, %p59, %p60;
	@%p61 bra 	$L__BB0_21;
	ld.global.f32 	%f57, [%rd3+24];
	ld.global.f32 	%f58, [%rd4+24];
	fma.rn.f32 	%f81, %f57, %f58, %f81;
$L__BB0_21:
	add.s32 	%r66, %r23, 7;
	setp.lt.s32 	%p64, %r66, 0;
	or.pred  	%p65, %p1, %p64;
	or.pred  	%p66, %p65, %p55;
	or.pred  	%p67, %p66, %p54;
	setp.ge.s32 	%p68, %r66, %r3;
	or.pred  	%p69, %p67, %p68;
	@%p69 bra 	$L__BB0_23;
	ld.global.f32 	%f59, [%rd3+28];
	ld.global.f32 	%f60, [%rd4+28];
	fma.rn.f32 	%f81, %f59, %f60, %f81;
$L__BB0_23:
	add.s32 	%r84, %r84, 8;
	setp.ne.s32 	%p70, %r84, %r15;
	mov.u32 	%r86, %r15;
	@%p70 bra 	$L__BB0_7;
$L__BB0_24:
	setp.eq.s32 	%p71, %r14, 0;
	@%p71 bra 	$L__BB0_45;
	add.s32 	%r67, %r14, -1;
	setp.lt.u32 	%p72, %r67, 3;
	@%p72 bra 	$L__BB0_35;
	setp.ge.s32 	%p73, %r19, %r2;
	setp.ge.s32 	%p74, %r17, %r1;
	add.s32 	%r26, %r13, %r86;
	setp.lt.s32 	%p75, %r26, 0;
	or.pred  	%p76, %p1, %p75;
	or.pred  	%p77, %p76, %p74;
	or.pred  	%p78, %p77, %p73;
	setp.ge.s32 	%p79, %r26, %r3;
	or.pred  	%p80, %p78, %p79;
	add.s32 	%r69, %r26, %r20;
	mul.wide.s32 	%rd14, %r69, 4;
	add.s64 	%rd5, %rd2, %rd14;
	add.s32 	%r70, %r86, %r21;
	mul.wide.s32 	%rd15, %r70, 4;
	add.s64 	%rd6, %rd1, %rd15;
	@%p80 bra 	$L__BB0_28;
	ld.global.f32 	%f62, [%rd5];
	ld.global.f32 	%f63, [%rd6];
	fma.rn.f32 	%f81, %f62, %f63, %f81;
$L__BB0_28:
	add.s32 	%r71, %r26, 1;
	setp.lt.s32 	%p83, %r71, 0;
	or.pred  	%p84, %p1, %p83;
	or.pred  	%p85, %p84, %p74;
	or.pred  	%p86, %p85, %p73;
	setp.ge.s32 	%p87, %r71, %r3;
	or.pred  	%p88, %p86, %p87;
	@%p88 bra 	$L__BB0_30;
	ld.global.f32 	%f64, [%rd5+4];
	ld.global.f32 	%f65, [%rd6+4];
	fma.rn.f32 	%f81, %f64, %f65, %f81;
$L__BB0_30:
	setp.ge.s32 	%p89, %r19, %r2;
	setp.ge.s32 	%p90, %r17, %r1;
	add.s32 	%r72, %r26, 2;
	setp.lt.s32 	%p91, %r72, 0;
	or.pred  	%p92, %p1, %p91;
	or.pred  	%p93, %p92, %p90;
	or.pred  	%p94, %p93, %p89;
	setp.ge.s32 	%p95, %r72, %r3;
	or.pred  	%p96, %p94, %p95;
	@%p96 bra 	$L__BB0_32;
	ld.global.f32 	%f66, [%rd5+8];
	ld.global.f32 	%f67, [%rd6+8];
	fma.rn.f32 	%f81, %f66, %f67, %f81;
$L__BB0_32:
	add.s32 	%r73, %r26, 3;
	setp.lt.s32 	%p99, %r73, 0;
	or.pred  	%p100, %p1, %p99;
	or.pred  	%p101, %p100, %p90;
	or.pred  	%p102, %p101, %p89;
	setp.ge.s32 	%p103, %r73, %r3;
	or.pred  	%p104, %p102, %p103;
	@%p104 bra 	$L__BB0_34;
	ld.global.f32 	%f68, [%rd5+12];
	ld.global.f32 	%f69, [%rd6+12];
	fma.rn.f32 	%f81, %f68, %f69, %f81;
$L__BB0_34:
	add.s32 	%r86, %r86, 4;
$L__BB0_35:
	and.b32  	%r74, %r6, 3;
	setp.eq.s32 	%p105, %r74, 0;
	@%p105 bra 	$L__BB0_45;
	setp.eq.s32 	%p106, %r74, 1;
	@%p106 bra 	$L__BB0_42;
	setp.ge.s32 	%p107, %r19, %r2;
	setp.ge.s32 	%p108, %r17, %r1;
	add.s32 	%r29, %r13, %r86;
	setp.lt.s32 	%p109, %r29, 0;
	or.pred  	%p110, %p1, %p109;
	or.pred  	%p111, %p110, %p108;
	or.pred  	%p112, %p111, %p107;
	setp.ge.s32 	%p113, %r29, %r3;
	or.pred  	%p114, %p112, %p113;
	add.s32 	%r75, %r29, %r20;
	mul.wide.s32 	%rd16, %r75, 4;
	add.s64 	%rd7, %rd2, %rd16;
	add.s32 	%r76, %r86, %r21;
	mul.wide.s32 	%rd17, %r76, 4;
	add.s64 	%rd8, %rd1, %rd17;
	@%p114 bra 	$L__BB0_39;
	ld.global.f32 	%f71, [%rd7];
	ld.global.f32 	%f72, [%rd8];
	fma.rn.f32 	%f81, %f71, %f72, %f81;
$L__BB0_39:
	add.s32 	%r77, %r29, 1;
	setp.lt.s32 	%p117, %r77, 0;
	or.pred  	%p118, %p1, %p117;
	or.pred  	%p119, %p118, %p108;
	or.pred  	%p120, %p119, %p107;
	setp.ge.s32 	%p121, %r77, %r3;
	or.pred  	%p122, %p120, %p121;
	@%p122 bra 	$L__BB0_41;
	ld.global.f32 	%f73, [%rd7+4];
	ld.global.f32 	%f74, [%rd8+4];
	fma.rn.f32 	%f81, %f73, %f74, %f81;
$L__BB0_41:
	add.s32 	%r86, %r86, 2;
$L__BB0_42:
	and.b32  	%r78, %r6, 1;
	setp.eq.b32 	%p123, %r78, 1;
	not.pred 	%p124, %p123;
	@%p124 bra 	$L__BB0_45;
	setp.ge.s32 	%p125, %r19, %r2;
	setp.ge.s32 	%p126, %r17, %r1;
	add.s32 	%r32, %r13, %r86;
	setp.lt.s32 	%p127, %r32, 0;
	or.pred  	%p128, %p1, %p127;
	or.pred  	%p129, %p128, %p126;
	or.pred  	%p130, %p129, %p125;
	setp.ge.s32 	%p131, %r32, %r3;
	or.pred  	%p132, %p130, %p131;
	@%p132 bra 	$L__BB0_45;
	add.s32 	%r79, %r32, %r20;
	add.s32 	%r80, %r86, %r21;
	mul.wide.s32 	%rd18, %r79, 4;
	add.s64 	%rd19, %rd2, %rd18;
	ld.global.f32 	%f75, [%rd19];
	mul.wide.s32 	%rd20, %r80, 4;
	add.s64 	%rd21, %rd1, %rd20;
	ld.global.f32 	%f76, [%rd21];
	fma.rn.f32 	%f81, %f75, %f76, %f81;
$L__BB0_45:
	add.s32 	%r83, %r83, 1;
	setp.ne.s32 	%p133, %r83, %r5;
	@%p133 bra 	$L__BB0_5;
	add.s32 	%r82, %r82, 1;
	setp.ne.s32 	%p134, %r82, %r4;
	@%p134 bra 	$L__BB0_4;
$L__BB0_47:
	ld.param.u64 	%rd25, [_Z16correlate_kernelPfS_S__param_2];
	cvta.to.global.u64 	%rd22, %rd25;
	mul.wide.s32 	%rd23, %r9, 4;
	add.s64 	%rd24, %rd22, %rd23;
	st.global.f32 	[%rd24], %f81;
$L__BB0_48:
	ret;

}


// ===== COMPILED SASS (sm_100) =====

	.target	sm_100

	.elftype	@"ET_EXEC"


//--------------------- .note.nv.tkinfo           --------------------------
	.section	.note.nv.tkinfo,"",@"SHT_NOTE"
	.sectionflags	@"SHF_NOTE_NV_TKINFO"
	.tkinfo
        /*0018*/ 	.word	0x00000002
        /*0030*/ 	.string	""
        /*0030*/ 	.string	"ptxas"
        /*0030*/ 	.string	"Cuda compilation tools, release 13.0, V13.0.88"
        /*0030*/ 	.string	"Build cuda_13.0.r13.0/compiler.36424714_0"
        /*0030*/ 	.string	"-arch sm_100 -m 64 "



//--------------------- .note.nv.cuinfo           --------------------------
	.section	.note.nv.cuinfo,"",@"SHT_NOTE"
	.sectionflags	@"SHF_NOTE_NV_CUINFO"
        /*0018*/ 	.short	0x0002
        /*001a*/ 	.short	0x0064
        /*001c*/ 	.short	0x0082
	.zero		2


//--------------------- .nv.info                  --------------------------
	.section	.nv.info,"",@"SHT_CUDA_INFO"
	.align	4


	//----- nvinfo : EIATTR_REGCOUNT
	.align		4
        /*0000*/ 	.byte	0x04, 0x2f
        /*0002*/ 	.short	(.L_5 - .L_4)
	.align		4
.L_4:
        /*0004*/ 	.word	index@(_Z16correlate_kernelPfS_S_)
        /*0008*/ 	.word	0x00000020


	//----- nvinfo : EIATTR_FRAME_SIZE
	.align		4
.L_5:
        /*000c*/ 	.byte	0x04, 0x11
        /*000e*/ 	.short	(.L_7 - .L_6)
	.align		4
.L_6:
        /*0010*/ 	.word	index@(_Z16correlate_kernelPfS_S_)
        /*0014*/ 	.word	0x00000000


	//----- nvinfo : EIATTR_MIN_STACK_SIZE
	.align		4
.L_7:
        /*0018*/ 	.byte	0x04, 0x12
        /*001a*/ 	.short	(.L_9 - .L_8)
	.align		4
.L_8:
        /*001c*/ 	.word	index@(_Z16correlate_kernelPfS_S_)
        /*0020*/ 	.word	0x00000000
.L_9:


//--------------------- .nv.compat                --------------------------
	.section	.nv.compat,"",@"SHT_CUDA_COMPAT_INFO"
	.align	4
        /*0000*/ 	.byte	0x02, 0x09, 0x00, 0x00, 0x02, 0x02, 0x01, 0x00, 0x02, 0x05, 0x05, 0x00, 0x03, 0x07, 0x01, 0x01
        /*0010*/ 	.byte	0x02, 0x03, 0x00, 0x00, 0x02, 0x06, 0x01, 0x00, 0x04, 0x0b, 0x08, 0x00, 0x09, 0x00, 0x00, 0x00
        /*0020*/ 	.byte	0x00, 0x00, 0x00, 0x00


//--------------------- .nv.info._Z16correlate_kernelPfS_S_ --------------------------
	.section	.nv.info._Z16correlate_kernelPfS_S_,"",@"SHT_CUDA_INFO"
	.sectionflags	@""
	.align	4


	//----- nvinfo : EIATTR_CUDA_API_VERSION
	.align		4
        /*0000*/ 	.byte	0x04, 0x37
        /*0002*/ 	.short	(.L_11 - .L_10)
.L_10:
        /*0004*/ 	.word	0x00000082


	//----- nvinfo : EIATTR_KPARAM_INFO
	.align		4
.L_11:
        /*0008*/ 	.byte	0x04, 0x17
        /*000a*/ 	.short	(.L_13 - .L_12)
.L_12:
        /*000c*/ 	.word	0x00000000
        /*0010*/ 	.short	0x0002
        /*0012*/ 	.short	0x0010
        /*0014*/ 	.byte	0x00, 0xf5, 0x21, 0x00


	//----- nvinfo : EIATTR_KPARAM_INFO
	.align		4
.L_13:
        /*0018*/ 	.byte	0x04, 0x17
        /*001a*/ 	.short	(.L_15 - .L_14)
.L_14:
        /*001c*/ 	.word	0x00000000
        /*0020*/ 	.short	0x0001
        /*0022*/ 	.short	0x0008
        /*0024*/ 	.byte	0x00, 0xf5, 0x21, 0x00


	//----- nvinfo : EIATTR_KPARAM_INFO
	.align		4
.L_15:
        /*0028*/ 	.byte	0x04, 0x17
        /*002a*/ 	.short	(.L_17 - .L_16)
.L_16:
        /*002c*/ 	.word	0x00000000
        /*0030*/ 	.short	0x0000
        /*0032*/ 	.short	0x0000
        /*0034*/ 	.byte	0x00, 0xf5, 0x21, 0x00


	//----- nvinfo : EIATTR_SPARSE_MMA_MASK
	.align		4
.L_17:
        /*0038*/ 	.byte	0x03, 0x50
        /*003a*/ 	.short	0x0000


	//----- nvinfo : EIATTR_MAXREG_COUNT
	.align		4
        /*003c*/ 	.byte	0x03, 0x1b
        /*003e*/ 	.short	0x00ff


	//----- nvinfo : EIATTR_MERCURY_ISA_VERSION
	.align		4
        /*0040*/ 	.byte	0x03, 0x5f
        /*0042*/ 	.short	0x0101


	//----- nvinfo : EIATTR_VRC_CTA_INIT_COUNT
	.align		4
        /*0044*/ 	.byte	0x02, 0x4a
	.zero		1
	.zero		1


	//----- nvinfo : EIATTR_EXIT_INSTR_OFFSETS
	.align		4
        /*0048*/ 	.byte	0x04, 0x1c
        /*004a*/ 	.short	(.L_19 - .L_18)


	//   ....[0]....
.L_18:
        /*004c*/ 	.word	0x000000a0


	//   ....[1]....
        /*0050*/ 	.word	0x000011a0


	//----- nvinfo : EIATTR_CRS_STACK_SIZE
	.align		4
.L_19:
        /*0054*/ 	.byte	0x04, 0x1e
        /*0056*/ 	.short	(.L_21 - .L_20)
.L_20:
        /*0058*/ 	.word	0x00000000


	//----- nvinfo : EIATTR_CBANK_PARAM_SIZE
	.align		4
.L_21:
        /*005c*/ 	.byte	0x03, 0x19
        /*005e*/ 	.short	0x0018


	//----- nvinfo : EIATTR_PARAM_CBANK
	.align		4
        /*0060*/ 	.byte	0x04, 0x0a
        /*0062*/ 	.short	(.L_23 - .L_22)
	.align		4
.L_22:
        /*0064*/ 	.word	index@(.nv.constant0._Z16correlate_kernelPfS_S_)
        /*0068*/ 	.short	0x0380
        /*006a*/ 	.short	0x0018


	//----- nvinfo : EIATTR_SW_WAR
	.align		4
.L_23:
        /*006c*/ 	.byte	0x04, 0x36
        /*006e*/ 	.short	(.L_25 - .L_24)
.L_24:
        /*0070*/ 	.word	0x00000008
.L_25:


//--------------------- .nv.callgraph             --------------------------
	.section	.nv.callgraph,"",@"SHT_CUDA_CALLGRAPH"
	.align	4
	.sectionentsize	8
	.align		4
        /*0000*/ 	.word	0x00000000
	.align		4
        /*0004*/ 	.word	0xffffffff
	.align		4
        /*0008*/ 	.word	0x00000000
	.align		4
        /*000c*/ 	.word	0xfffffffe
	.align		4
        /*0010*/ 	.word	0x00000000
	.align		4
        /*0014*/ 	.word	0xfffffffd
	.align		4
        /*0018*/ 	.word	0x00000000
	.align		4
        /*001c*/ 	.word	0xfffffffc


//--------------------- .nv.constant3             --------------------------
	.section	.nv.constant3,"a",@progbits
	.align	4
.nv.constant3:
	.type		d_ax_size,@object
	.size		d_ax_size,(d_ay_size - d_ax_size)
d_ax_size:
	.zero		12
	.type		d_ay_size,@object
	.size		d_ay_size,(d_aout_size - d_ay_size)
d_ay_size:
	.zero		12
	.type		d_aout_size,@object
	.size		d_aout_size,(d_padding - d_aout_size)
d_aout_size:
	.zero		12
	.type		d_padding,@object
	.size		d_padding,(.L_3 - d_padding)
d_padding:
	.zero		12
.L_3:


//--------------------- .text._Z16correlate_kernelPfS_S_ --------------------------
	.section	.text._Z16correlate_kernelPfS_S_,"ax",@progbits
	.align	128
        .global         _Z16correlate_kernelPfS_S_
        .type           _Z16correlate_kernelPfS_S_,@function
        .size           _Z16correlate_kernelPfS_S_,(.L_x_10 - _Z16correlate_kernelPfS_S_)
        .other          _Z16correlate_kernelPfS_S_,@"STO_CUDA_ENTRY STV_DEFAULT"
_Z16correlate_kernelPfS_S_:
.text._Z16correlate_kernelPfS_S_:
[----:B------:R-:W-:Y:S01]  /*0000*/  LDC R1, c[0x0][0x37c] ;  /* 0x0000df00ff017b82 */ /* 0x000fe20000000800 */
[----:B------:R-:W0:Y:S07]  /*0010*/  S2R R0, SR_TID.X ;  /* 0x0000000000007919 */ /* 0x000e2e0000002100 */
[----:B------:R-:W0:Y:S01]  /*0020*/  S2UR UR5, SR_CTAID.X ;  /* 0x00000000000579c3 */ /* 0x000e220000002500 */
[----:B------:R-:W1:Y:S07]  /*0030*/  LDCU.64 UR6, c[0x3][0x18] ;  /* 0x00c00300ff0677ac */ /* 0x000e6e0008000a00 */
[----:B------:R-:W0:Y:S08]  /*0040*/  LDC R3, c[0x0][0x360] ;  /* 0x0000d800ff037b82 */ /* 0x000e300000000800 */
[----:B------:R-:W2:Y:S01]  /*0050*/  LDC R2, c[0x3][0x20] ;  /* 0x00c00800ff027b82 */ /* 0x000ea20000000800 */
[----:B-1----:R-:W-:Y:S01]  /*0060*/  UIMAD UR4, UR7, UR6, URZ ;  /* 0x00000006070472a4 */ /* 0x002fe2000f8e02ff */
[----:B0-----:R-:W-:-:S05]  /*0070*/  IMAD R0, R3, UR5, R0 ;  /* 0x0000000503007c24 */ /* 0x001fca000f8e0200 */
[----:B--2---:R-:W-:-:S05]  /*0080*/  IMAD R3, R2, UR4, RZ ;  /* 0x0000000402037c24 */ /* 0x004fca000f8e02ff */
[----:B------:R-:W-:-:S13]  /*0090*/  ISETP.GE.AND P0, PT, R0, R3, PT ;  /* 0x000000030000720c */ /* 0x000fda0003f06270 */
[----:B------:R-:W-:Y:S05]  /*00a0*/  @P0 EXIT ;  /* 0x000000000000094d */ /* 0x000fea0003800000 */
[----:B------:R-:W0:Y:S01]  /*00b0*/  LDCU UR4, c[0x3][0xc] ;  /* 0x00c00180ff0477ac */ /* 0x000e220008000800 */
[----:B------:R-:W-:Y:S01]  /*00c0*/  IMAD.MOV.U32 R10, RZ, RZ, RZ ;  /* 0x000000ffff0a7224 */ /* 0x000fe200078e00ff */
[----:B------:R-:W1:Y:S01]  /*00d0*/  LDCU.64 UR12, c[0x0][0x358] ;  /* 0x00006b00ff0c77ac */ /* 0x000e620008000a00 */
[----:B0-----:R-:W-:-:S09]  /*00e0*/  UISETP.GE.AND UP0, UPT, UR4, 0x1, UPT ;  /* 0x000000010400788c */ /* 0x001fd2000bf06270 */
[----:B-1----:R-:W-:Y:S05]  /*00f0*/  BRA.U !UP0, `(.L_x_0) ;  /* 0x00000011081c7547 */ /* 0x002fea000b800000 */
[----:B------:R-:W-:Y:S01]  /*0100*/  IMAD R3, R2, UR7, RZ ;  /* 0x0000000702037c24 */ /* 0x000fe2000f8e02ff */
[----:B------:R-:W0:Y:S04]  /*0110*/  LDCU.64 UR4, c[0x3][0x10] ;  /* 0x00c00200ff0477ac */ /* 0x000e280008000a00 */
[----:B------:R-:W-:Y:S01]  /*0120*/  IABS R7, R3 ;  /* 0x0000000300077213 */ /* 0x000fe20000000000 */
[----:B------:R-:W1:Y:S03]  /*0130*/  LDCU.64 UR8, c[0x3][0x28] ;  /* 0x00c00500ff0877ac */ /* 0x000e660008000a00 */
[----:B------:R-:W2:Y:S01]  /*0140*/  I2F.RP R6, R7 ;  /* 0x0000000700067306 */ /* 0x000ea20000209400 */
[----:B------:R-:W3:Y:S01]  /*0150*/  LDCU UR6, c[0x3][0x24] ;  /* 0x00c00480ff0677ac */ /* 0x000ee20008000800 */
[----:B0-----:R-:W-:-:S04]  /*0160*/  UISETP.LT.AND UP0, UPT, UR4, UR5, UPT ;  /* 0x000000050400728c */ /* 0x001fc8000bf01270 */
[----:B------:R-:W-:Y:S02]  /*0170*/  USEL UR4, UR4, UR5, UP0 ;  /* 0x0000000504047287 */ /* 0x000fe40008000000 */
[----:B--2---:R-:W0:Y:S02]  /*0180*/  MUFU.RCP R6, R6 ;  /* 0x0000000600067308 */ /* 0x004e240000001000 */
[----:B------:R-:W-:Y:S01]  /*0190*/  UISETP.GE.AND UP0, UPT, UR4, 0x1, UPT ;  /* 0x000000010400788c */ /* 0x000fe2000bf06270 */
[----:B0-----:R-:W-:Y:S01]  /*01a0*/  VIADD R4, R6, 0xffffffe ;  /* 0x0ffffffe06047836 */ /* 0x001fe20000000000 */
[----:B------:R-:W-:-:S04]  /*01b0*/  IABS R6, R0 ;  /* 0x0000000000067213 */ /* 0x000fc80000000000 */
[----:B------:R0:W2:Y:S02]  /*01c0*/  F2I.FTZ.U32.TRUNC.NTZ R5, R4 ;  /* 0x0000000400057305 */ /* 0x0000a4000021f000 */
[----:B0-----:R-:W-:Y:S02]  /*01d0*/  IMAD.MOV.U32 R4, RZ, RZ, RZ ;  /* 0x000000ffff047224 */ /* 0x001fe400078e00ff */
[----:B--2---:R-:W-:-:S04]  /*01e0*/  IMAD.MOV R8, RZ, RZ, -R5 ;  /* 0x000000ffff087224 */ /* 0x004fc800078e0a05 */
[----:B------:R-:W-:Y:S01]  /*01f0*/  IMAD R9, R8, R7, RZ ;  /* 0x0000000708097224 */ /* 0x000fe200078e02ff */
[----:B------:R-:W-:-:S03]  /*0200*/  IABS R8, R3 ;  /* 0x0000000300087213 */ /* 0x000fc60000000000 */
[----:B------:R-:W-:Y:S01]  /*0210*/  IMAD.HI.U32 R5, R5, R9, R4 ;  /* 0x0000000905057227 */ /* 0x000fe200078e0004 */
[----:B------:R-:W-:-:S03]  /*0220*/  IABS R4, R2 ;  /* 0x0000000200047213 */ /* 0x000fc60000000000 */
[----:B------:R-:W-:Y:S02]  /*0230*/  IMAD.MOV R9, RZ, RZ, -R8 ;  /* 0x000000ffff097224 */ /* 0x000fe400078e0a08 */
[----:B------:R-:W-:Y:S01]  /*0240*/  IMAD.HI.U32 R5, R5, R6, RZ ;  /* 0x0000000605057227 */ /* 0x000fe200078e00ff */
[----:B------:R-:W0:Y:S03]  /*0250*/  I2F.RP R8, R4 ;  /* 0x0000000400087306 */ /* 0x000e260000209400 */
[----:B------:R-:W-:-:S05]  /*0260*/  IMAD R6, R5, R9, R6 ;  /* 0x0000000905067224 */ /* 0x000fca00078e0206 */
[----:B------:R-:W-:Y:S01]  /*0270*/  ISETP.GT.U32.AND P1, PT, R7, R6, PT ;  /* 0x000000060700720c */ /* 0x000fe20003f24070 */
[----:B0-----:R-:W0:-:S12]  /*0280*/  MUFU.RCP R8, R8 ;  /* 0x0000000800087308 */ /* 0x001e180000001000 */
[----:B------:R-:W-:Y:S02]  /*0290*/  @!P1 IMAD.IADD R6, R6, 0x1, -R7 ;  /* 0x0000000106069824 */ /* 0x000fe400078e0a07 */
[----:B------:R-:W-:Y:S01]  /*02a0*/  @!P1 VIADD R5, R5, 0x1 ;  /* 0x0000000105059836 */ /* 0x000fe20000000000 */
[----:B------:R-:W-:Y:S02]  /*02b0*/  ISETP.NE.AND P1, PT, R3, RZ, PT ;  /* 0x000000ff0300720c */ /* 0x000fe40003f25270 */
[----:B------:R-:W-:Y:S02]  /*02c0*/  ISETP.GE.U32.AND P0, PT, R6, R7, PT ;  /* 0x000000070600720c */ /* 0x000fe40003f06070 */
[----:B------:R-:W-:-:S04]  /*02d0*/  LOP3.LUT R6, R0, R3, RZ, 0x3c, !PT ;  /* 0x0000000300067212 */ /* 0x000fc800078e3cff */
[----:B------:R-:W-:Y:S01]  /*02e0*/  ISETP.GE.AND P2, PT, R6, RZ, PT ;  /* 0x000000ff0600720c */ /* 0x000fe20003f46270 */
[----:B0-----:R-:W-:-:S04]  /*02f0*/  VIADD R6, R8, 0xffffffe ;  /* 0x0ffffffe08067836 */ /* 0x001fc80000000000 */
[----:B------:R0:W2:Y:S02]  /*0300*/  F2I.FTZ.U32.TRUNC.NTZ R7, R6 ;  /* 0x0000000600077305 */ /* 0x0000a4000021f000 */
[----:B------:R-:W-:-:S06]  /*0310*/  @P0 VIADD R5, R5, 0x1 ;  /* 0x0000000105050836 */ /* 0x000fcc0000000000 */
[----:B------:R-:W-:Y:S01]  /*0320*/  @!P2 IADD3 R5, PT, PT, -R5, RZ, RZ ;  /* 0x000000ff0505a210 */ /* 0x000fe20007ffe1ff */
[----:B0-----:R-:W-:Y:S01]  /*0330*/  IMAD.MOV.U32 R6, RZ, RZ, RZ ;  /* 0x000000ffff067224 */ /* 0x001fe200078e00ff */
[----:B------:R-:W-:-:S05]  /*0340*/  @!P1 LOP3.LUT R5, RZ, R3, RZ, 0x33, !PT ;  /* 0x00000003ff059212 */ /* 0x000fca00078e33ff */
[----:B------:R-:W-:Y:S02]  /*0350*/  IMAD.MOV R8, RZ, RZ, -R5 ;  /* 0x000000ffff087224 */ /* 0x000fe400078e0a05 */
[--C-:B--2---:R-:W-:Y:S02]  /*0360*/  IMAD.MOV R11, RZ, RZ, -R7.reuse ;  /* 0x000000ffff0b7224 */ /* 0x104fe400078e0a07 */
[----:B------:R-:W-:Y:S02]  /*0370*/  IMAD R9, R3, R8, R0 ;  /* 0x0000000803097224 */ /* 0x000fe400078e0200 */
[----:B------:R-:W-:Y:S02]  /*0380*/  IMAD R3, R11, R4, RZ ;  /* 0x000000040b037224 */ /* 0x000fe400078e02ff */
[----:B---3--:R-:W-:Y:S01]  /*0390*/  VIADD R13, R5, -UR6 ;  /* 0x80000006050d7c36 */ /* 0x008fe20008000000 */
[----:B------:R-:W-:Y:S01]  /*03a0*/  IABS R8, R9 ;  /* 0x0000000900087213 */ /* 0x000fe20000000000 */
[----:B------:R-:W-:-:S04]  /*03b0*/  IMAD.HI.U32 R6, R7, R3, R6 ;  /* 0x0000000307067227 */ /* 0x000fc800078e0006 */
[----:B------:R-:W-:-:S04]  /*03c0*/  IMAD.MOV.U32 R3, RZ, RZ, R8 ;  /* 0x000000ffff037224 */ /* 0x000fc800078e0008 */
[----:B------:R-:W-:-:S04]  /*03d0*/  IMAD.HI.U32 R6, R6, R3, RZ ;  /* 0x0000000306067227 */ /* 0x000fc800078e00ff */
[----:B------:R-:W-:-:S04]  /*03e0*/  IMAD.MOV R7, RZ, RZ, -R6 ;  /* 0x000000ffff077224 */ /* 0x000fc800078e0a06 */
[----:B------:R-:W-:-:S05]  /*03f0*/  IMAD R3, R4, R7, R3 ;  /* 0x0000000704037224 */ /* 0x000fca00078e0203 */
[----:B------:R-:W-:-:S13]  /*0400*/  ISETP.GT.U32.AND P1, PT, R4, R3, PT ;  /* 0x000000030400720c */ /* 0x000fda0003f24070 */
[----:B------:R-:W-:Y:S02]  /*0410*/  @!P1 IMAD.IADD R3, R3, 0x1, -R4 ;  /* 0x0000000103039824 */ /* 0x000fe400078e0a04 */
[----:B------:R-:W-:Y:S01]  /*0420*/  @!P1 VIADD R6, R6, 0x1 ;  /* 0x0000000106069836 */ /* 0x000fe20000000000 */
[----:B------:R-:W-:Y:S02]  /*0430*/  ISETP.NE.AND P1, PT, R2, RZ, PT ;  /* 0x000000ff0200720c */ /* 0x000fe40003f25270 */
[----:B------:R-:W-:Y:S02]  /*0440*/  ISETP.GE.U32.AND P0, PT, R3, R4, PT ;  /* 0x000000040300720c */ /* 0x000fe40003f06070 */
[----:B------:R-:W-:-:S04]  /*0450*/  LOP3.LUT R3, R9, R2, RZ, 0x3c, !PT ;  /* 0x0000000209037212 */ /* 0x000fc800078e3cff */
[----:B------:R-:W-:-:S07]  /*0460*/  ISETP.GE.AND P2, PT, R3, RZ, PT ;  /* 0x000000ff0300720c */ /* 0x000fce0003f46270 */
[----:B------:R-:W-:-:S06]  /*0470*/  @P0 IADD3 R6, PT, PT, R6, 0x1, RZ ;  /* 0x0000000106060810 */ /* 0x000fcc0007ffe0ff */
[----:B------:R-:W-:Y:S01]  /*0480*/  @!P2 IMAD.MOV R6, RZ, RZ, -R6 ;  /* 0x000000ffff06a224 */ /* 0x000fe200078e0a06 */
[----:B------:R-:W-:-:S05]  /*0490*/  @!P1 LOP3.LUT R6, RZ, R2, RZ, 0x33, !PT ;  /* 0x00000002ff069212 */ /* 0x000fca00078e33ff */
[----:B------:R-:W-:Y:S02]  /*04a0*/  IMAD.MOV R3, RZ, RZ, -R6 ;  /* 0x000000ffff037224 */ /* 0x000fe400078e0a06 */
[----:B-1----:R-:W-:Y:S02]  /*04b0*/  VIADD R11, R6, -UR8 ;  /* 0x80000008060b7c36 */ /* 0x002fe40008000000 */
[----:B------:R-:W-:-:S04]  /*04c0*/  IMAD R12, R2, R3, R9 ;  /* 0x00000003020c7224 */ /* 0x000fc800078e0209 */
[----:B------:R-:W-:Y:S01]  /*04d0*/  VIADD R12, R12, -UR9 ;  /* 0x800000090c0c7c36 */ /* 0x000fe20008000000 */
[----:B------:R-:W-:Y:S06]  /*04e0*/  BRA.U !UP0, `(.L_x_0) ;  /* 0x0000000d08207547 */ /* 0x000fec000b800000 */
[----:B------:R-:W-:Y:S01]  /*04f0*/  IMAD.MOV.U32 R10, RZ, RZ, RZ ;  /* 0x000000ffff0a7224 */ /* 0x000fe200078e00ff */
[----:B------:R-:W-:Y:S02]  /*0500*/  ULOP3.LUT UR9, UR5, 0x7, URZ, 0xc0, !UPT ;  /* 0x0000000705097892 */ /* 0x000fe4000f8ec0ff */
[----:B------:R-:W-:Y:S01]  /*0510*/  ULOP3.LUT UR6, UR5, 0x7ffffff8, URZ, 0xc0, !UPT ;  /* 0x7ffffff805067892 */ /* 0x000fe2000f8ec0ff */
[----:B------:R-:W-:-:S11]  /*0520*/  UMOV UR4, URZ ;  /* 0x000000ff00047c82 */ /* 0x000fd60008000000 */
.L_x_8:
[----:B------:R-:W-:Y:S01]  /*0530*/  VIADD R14, R13, UR4 ;  /* 0x000000040d0e7c36 */ /* 0x000fe20008000000 */
[----:B------:R-:W-:-:S06]  /*0540*/  UMOV UR5, URZ ;  /* 0x000000ff00057c82 */ /* 0x000fcc0008000000 */
.L_x_7:
[----:B------:R-:W0:Y:S01]  /*0550*/  LDCU.64 UR10, c[0x3][0x10] ;  /* 0x00c00200ff0a77ac */ /* 0x000e220008000a00 */
[----:B------:R-:W-:Y:S01]  /*0560*/  IADD3 R15, PT, PT, R11, UR5, RZ ;  /* 0x000000050b0f7c10 */ /* 0x000fe2000fffe0ff */
[----:B------:R-:W-:Y:S01]  /*0570*/  IMAD.MOV.U32 R3, RZ, RZ, RZ ;  /* 0x000000ffff037224 */ /* 0x000fe200078e00ff */
[----:B------:R-:W1:Y:S02]  /*0580*/  LDCU UR8, c[0x3][0x4] ;  /* 0x00c00080ff0877ac */ /* 0x000e640008000800 */
[----:B------:R-:W-:-:S04]  /*0590*/  LOP3.LUT R2, R14, R15, RZ, 0xfc, !PT ;  /* 0x0000000f0e027212 */ /* 0x000fc800078efcff */
[----:B------:R-:W-:Y:S01]  /*05a0*/  ISETP.GE.AND P0, PT, R2, RZ, PT ;  /* 0x000000ff0200720c */ /* 0x000fe20003f06270 */
[----:B0-----:R-:W-:Y:S01]  /*05b0*/  IMAD.U32 R16, RZ, RZ, UR11 ;  /* 0x0000000bff107e24 */ /* 0x001fe2000f8e00ff */
[----:B------:R-:W-:Y:S02]  /*05c0*/  UIMAD UR15, UR4, UR10, UR5 ;  /* 0x0000000a040f72a4 */ /* 0x000fe4000f8e0205 */
[----:B------:R-:W-:Y:S01]  /*05d0*/  UIADD3 UR5, UPT, UPT, UR5, 0x1, URZ ;  /* 0x0000000105057890 */ /* 0x000fe2000fffe0ff */
[----:B-1----:R-:W-:Y:S01]  /*05e0*/  IMAD R17, R14, UR8, R15 ;  /* 0x000000080e117c24 */ /* 0x002fe2000f8e020f */
[----:B------:R-:W-:Y:S02]  /*05f0*/  ISETP.GE.U32.AND P1, PT, R16, 0x8, PT ;  /* 0x000000081000780c */ /* 0x000fe40003f26070 */
[----:B------:R-:W-:-:S11]  /*0600*/  UISETP.NE.AND UP0, UPT, UR5, UR10, UPT ;  /* 0x0000000a0500728c */ /* 0x000fd6000bf05270 */
[----:B------:R-:W-:Y:S05]  /*0610*/  @!P1 BRA `(.L_x_1) ;  /* 0x00000004003c9947 */ /* 0x000fea0003800000 */
[----:B------:R-:W0:Y:S01]  /*0620*/  LDC R16, c[0x3][0x14] ;  /* 0x00c00500ff107b82 */ /* 0x000e220000000800 */
[----:B------:R-:W-:Y:S01]  /*0630*/  IMAD.MOV.U32 R19, RZ, RZ, RZ ;  /* 0x000000ffff137224 */ /* 0x000fe200078e00ff */
[----:B------:R-:W1:Y:S01]  /*0640*/  LDCU UR14, c[0x3][0x8] ;  /* 0x00c00100ff0e77ac */ /* 0x000e620008000800 */
[----:B------:R-:W2:Y:S05]  /*0650*/  LDCU.64 UR10, c[0x3][URZ] ;  /* 0x00c00000ff0a77ac */ /* 0x000eaa0008000a00 */
[----:B------:R-:W3:Y:S08]  /*0660*/  LDC.64 R2, c[0x0][0x380] ;  /* 0x0000e000ff027b82 */ /* 0x000ef00000000a00 */
[----:B------:R-:W4:Y:S02]  /*0670*/  LDC.64 R4, c[0x0][0x388] ;  /* 0x0000e200ff047b82 */ /* 0x000f240000000a00 */
.L_x_2:
[--C-:B------:R-:W-:Y:S01]  /*0680*/  IMAD.IADD R18, R12, 0x1, R19.reuse ;  /* 0x000000010c127824 */ /* 0x100fe200078e0213 */
[----:B--2---:R-:W-:Y:S01]  /*0690*/  UMOV UR8, UR11 ;  /* 0x0000000b00087c82 */ /* 0x004fe20008000000 */
[----:B0-----:R-:W-:Y:S02]  /*06a0*/  IMAD R9, R16, UR15, R19 ;  /* 0x0000000f10097c24 */ /* 0x001fe4000f8e0213 */
[----:B-1----:R-:W-:Y:S01]  /*06b0*/  IMAD R7, R17, UR14, R18 ;  /* 0x0000000e11077c24 */ /* 0x002fe2000f8e0212 */
[----:B------:R-:W-:Y:S01]  /*06c0*/  ISETP.LT.OR P1, PT, R18, RZ, !P0 ;  /* 0x000000ff1200720c */ /* 0x000fe20004721670 */
[----:B----4-:R-:W-:-:S03]  /*06d0*/  IMAD.WIDE R8, R9, 0x4, R4 ;  /* 0x0000000409087825 */ /* 0x010fc600078e0204 */
[----:B------:R-:W-:Y:S01]  /*06e0*/  ISETP.GE.OR P1, PT, R14, UR10, P1 ;  /* 0x0000000a0e007c0c */ /* 0x000fe20008f26670 */
[----:B---3--:R-:W-:-:S03]  /*06f0*/  IMAD.WIDE R6, R7, 0x4, R2 ;  /* 0x0000000407067825 */ /* 0x008fc600078e0202 */
[----:B------:R-:W-:-:S04]  /*0700*/  ISETP.GE.OR P1, PT, R15, UR8, P1 ;  /* 0x000000080f007c0c */ /* 0x000fc80008f26670 */
[----:B------:R-:W-:-:S13]  /*0710*/  ISETP.GE.OR P2, PT, R18, UR14, P1 ;  /* 0x0000000e12007c0c */ /* 0x000fda0008f46670 */
[----:B------:R-:W2:Y:S04]  /*0720*/  @!P2 LDG.E R25, desc[UR12][R6.64] ;  /* 0x0000000c0619a981 */ /* 0x000ea8000c1e1900 */
[----:B------:R-:W2:Y:S01]  /*0730*/  @!P2 LDG.E R20, desc[UR12][R8.64] ;  /* 0x0000000c0814a981 */ /* 0x000ea2000c1e1900 */
[----:B------:R-:W-:-:S05]  /*0740*/  VIADD R21, R18, 0x1 ;  /* 0x0000000112157836 */ /* 0x000fca0000000000 */
[----:B------:R-:W-:-:S04]  /*0750*/  ISETP.LT.OR P1, PT, R21, RZ, !P0 ;  /* 0x000000ff1500720c */ /* 0x000fc80004721670 */
[----:B------:R-:W-:-:S04]  /*0760*/  ISETP.GE.OR P1, PT, R14, UR10, P1 ;  /* 0x0000000a0e007c0c */ /* 0x000fc80008f26670 */
[----:B------:R-:W-:-:S04]  /*0770*/  ISETP.GE.OR P1, PT, R15, UR8, P1 ;  /* 0x000000080f007c0c */ /* 0x000fc80008f26670 */
[----:B------:R-:W-:-:S13]  /*0780*/  ISETP.GE.OR P3, PT, R21, UR14, P1 ;  /* 0x0000000e15007c0c */ /* 0x000fda0008f66670 */
[----:B------:R-:W3:Y:S04]  /*0790*/  @!P3 LDG.E R23, desc[UR12][R6.64+0x4] ;  /* 0x0000040c0617b981 */ /* 0x000ee8000c1e1900 */
[----:B------:R-:W3:Y:S01]  /*07a0*/  @!P3 LDG.E R21, desc[UR12][R8.64+0x4] ;  /* 0x0000040c0815b981 */ /* 0x000ee2000c1e1900 */
[C---:B------:R-:W-:Y:S02]  /*07b0*/  VIADD R22, R18.reuse, 0x2 ;  /* 0x0000000212167836 */ /* 0x040fe40000000000 */
[----:B------:R-:W-:-:S03]  /*07c0*/  VIADD R24, R18, 0x3 ;  /* 0x0000000312187836 */ /* 0x000fc60000000000 */
[----:B------:R-:W-:Y:S02]  /*07d0*/  ISETP.LT.OR P1, PT, R22, RZ, !P0 ;  /* 0x000000ff1600720c */ /* 0x000fe40004721670 */
[----:B------:R-:W-:Y:S02]  /*07e0*/  ISETP.LT.OR P4, PT, R24, RZ, !P0 ;  /* 0x000000ff1800720c */ /* 0x000fe40004781670 */
[C---:B------:R-:W-:Y:S02]  /*07f0*/  ISETP.GE.OR P1, PT, R14.reuse, UR10, P1 ;  /* 0x0000000a0e007c0c */ /* 0x040fe40008f26670 */
[----:B------:R-:W-:Y:S02]  /*0800*/  ISETP.GE.OR P4, PT, R14, UR10, P4 ;  /* 0x0000000a0e007c0c */ /* 0x000fe4000a786670 */
[C---:B------:R-:W-:Y:S02]  /*0810*/  ISETP.GE.OR P1, PT, R15.reuse, UR8, P1 ;  /* 0x000000080f007c0c */ /* 0x040fe40008f26670 */
[----:B------:R-:W-:-:S02]  /*0820*/  ISETP.GE.OR P4, PT, R15, UR8, P4 ;  /* 0x000000080f007c0c */ /* 0x000fc4000a786670 */
[----:B------:R-:W-:Y:S02]  /*0830*/  ISETP.GE.OR P1, PT, R22, UR14, P1 ;  /* 0x0000000e16007c0c */ /* 0x000fe40008f26670 */
[----:B------:R-:W-:-:S11]  /*0840*/  ISETP.GE.OR P4, PT, R24, UR14, P4 ;  /* 0x0000000e18007c0c */ /* 0x000fd6000a786670 */
[----:B------:R-:W4:Y:S04]  /*0850*/  @!P1 LDG.E R29, desc[UR12][R6.64+0x8] ;  /* 0x0000080c061d9981 */ /* 0x000f28000c1e1900 */
[----:B------:R-:W5:Y:S01]  /*0860*/  @!P4 LDG.E R27, desc[UR12][R6.64+0xc] ;  /* 0x00000c0c061bc981 */ /* 0x000f62000c1e1900 */
[----:B--2---:R-:W-:-:S03]  /*0870*/  @!P2 FFMA R10, R25, R20, R10 ;  /* 0x00000014190aa223 */ /* 0x004fc6000000000a */
[----:B------:R-:W4:Y:S04]  /*0880*/  @!P1 LDG.E R20, desc[UR12][R8.64+0x8] ;  /* 0x0000080c08149981 */ /* 0x000f28000c1e1900 */
[----:B------:R-:W5:Y:S01]  /*0890*/  @!P4 LDG.E R25, desc[UR12][R8.64+0xc] ;  /* 0x00000c0c0819c981 */ /* 0x000f62000c1e1900 */
[C---:B------:R-:W-:Y:S02]  /*08a0*/  VIADD R22, R18.reuse, 0x5 ;  /* 0x0000000512167836 */ /* 0x040fe40000000000 */
[----:B---3--:R-:W-:Y:S01]  /*08b0*/  @!P3 FFMA R10, R23, R21, R10 ;  /* 0x00000015170ab223 */ /* 0x008fe2000000000a */
[----:B------:R-:W-:-:S04]  /*08c0*/  IADD3 R21, PT, PT, R18, 0x4, RZ ;  /* 0x0000000412157810 */ /* 0x000fc80007ffe0ff */
[----:B------:R-:W-:Y:S02]  /*08d0*/  ISETP.LT.OR P2, PT, R21, RZ, !P0 ;  /* 0x000000ff1500720c */ /* 0x000fe40004741670 */
[----:B------:R-:W-:Y:S02]  /*08e0*/  ISETP.LT.OR P3, PT, R22, RZ, !P0 ;  /* 0x000000ff1600720c */ /* 0x000fe40004761670 */
[C---:B------:R-:W-:Y:S02]  /*08f0*/  ISETP.GE.OR P2, PT, R14.reuse, UR10, P2 ;  /* 0x0000000a0e007c0c */ /* 0x040fe40009746670 */
[----:B------:R-:W-:Y:S02]  /*0900*/  ISETP.GE.OR P3, PT, R14, UR10, P3 ;  /* 0x0000000a0e007c0c */ /* 0x000fe40009f66670 */
[C---:B------:R-:W-:Y:S02]  /*0910*/  ISETP.GE.OR P2, PT, R15.reuse, UR8, P2 ;  /* 0x000000080f007c0c */ /* 0x040fe40009746670 */
[----:B------:R-:W-:-:S02]  /*0920*/  ISETP.GE.OR P5, PT, R15, UR8, P3 ;  /* 0x000000080f007c0c */ /* 0x000fc40009fa6670 */
[----:B------:R-:W-:Y:S01]  /*0930*/  ISETP.GE.OR P3, PT, R21, UR14, P2 ;  /* 0x0000000e15007c0c */ /* 0x000fe20009766670 */
[----:B------:R-:W-:Y:S01]  /*0940*/  VIADD R21, R18, 0x6 ;  /* 0x0000000612157836 */ /* 0x000fe20000000000 */
[----:B------:R-:W-:Y:S01]  /*0950*/  ISETP.GE.OR P2, PT, R22, UR14, P5 ;  /* 0x0000000e16007c0c */ /* 0x000fe2000af46670 */
[----:B------:R-:W-:-:S03]  /*0960*/  VIADD R18, R18, 0x7 ;  /* 0x0000000712127836 */ /* 0x000fc60000000000 */
[----:B------:R-:W-:-:S04]  /*0970*/  ISETP.LT.OR P5, PT, R21, RZ, !P0 ;  /* 0x000000ff1500720c */ /* 0x000fc800047a1670 */
[----:B------:R-:W-:Y:S02]  /*0980*/  ISETP.GE.OR P6, PT, R14, UR10, P5 ;  /* 0x0000000a0e007c0c */ /* 0x000fe4000afc6670 */
[----:B------:R-:W-:Y:S02]  /*0990*/  ISETP.LT.OR P5, PT, R18, RZ, !P0 ;  /* 0x000000ff1200720c */ /* 0x000fe400047a1670 */
[----:B------:R-:W-:Y:S01]  /*09a0*/  ISETP.GE.OR P6, PT, R15, UR8, P6 ;  /* 0x000000080f007c0c */ /* 0x000fe2000b7c6670 */
[----:B------:R-:W2:Y:S01]  /*09b0*/  @!P2 LDG.E R23, desc[UR12][R6.64+0x14] ;  /* 0x0000140c0617a981 */ /* 0x000ea2000c1e1900 */
[----:B------:R-:W-:Y:S02]  /*09c0*/  ISETP.GE.OR P5, PT, R14, UR10, P5 ;  /* 0x0000000a0e007c0c */ /* 0x000fe4000afa6670 */
[----:B------:R-:W-:Y:S02]  /*09d0*/  ISETP.GE.OR P6, PT, R21, UR14, P6 ;  /* 0x0000000e15007c0c */ /* 0x000fe4000b7c6670 */
[----:B------:R-:W-:Y:S01]  /*09e0*/  ISETP.GE.OR P5, PT, R15, UR8, P5 ;  /* 0x000000080f007c0c */ /* 0x000fe2000afa6670 */
[----:B------:R-:W3:Y:S03]  /*09f0*/  @!P3 LDG.E R21, desc[UR12][R6.64+0x10] ;  /* 0x0000100c0615b981 */ /* 0x000ee6000c1e1900 */
[----:B------:R-:W-:-:S02]  /*0a00*/  ISETP.GE.OR P5, PT, R18, UR14, P5 ;  /* 0x0000000e12007c0c */ /* 0x000fc4000afa6670 */
[----:B------:R-:W3:Y:S05]  /*0a10*/  @!P3 LDG.E R18, desc[UR12][R8.64+0x10] ;  /* 0x0000100c0812b981 */ /* 0x000eea000c1e1900 */
[----:B------:R-:W2:Y:S06]  /*0a20*/  @!P6 LDG.E R22, desc[UR12][R8.64+0x18] ;  /* 0x0000180c0816e981 */ /* 0x000eac000c1e1900 */
[----:B------:R-:W2:Y:S01]  /*0a30*/  @!P5 LDG.E R24, desc[UR12][R8.64+0x1c] ;  /* 0x00001c0c0818d981 */ /* 0x000ea2000c1e1900 */
[----:B----4-:R-:W-:-:S03]  /*0a40*/  @!P1 FFMA R10, R29, R20, R10 ;  /* 0x000000141d0a9223 */ /* 0x010fc6000000000a */
[----:B------:R-:W2:Y:S01]  /*0a50*/  @!P2 LDG.E R20, desc[UR12][R8.64+0x14] ;  /* 0x0000140c0814a981 */ /* 0x000ea2000c1e1900 */
[----:B-----5:R-:W-:-:S03]  /*0a60*/  @!P4 FFMA R10, R27, R25, R10 ;  /* 0x000000191b0ac223 */ /* 0x020fc6000000000a */
[----:B------:R-:W4:Y:S04]  /*0a70*/  @!P6 LDG.E R25, desc[UR12][R6.64+0x18] ;  /* 0x0000180c0619e981 */ /* 0x000f28000c1e1900 */
[----:B------:R-:W5:Y:S01]  /*0a80*/  @!P5 LDG.E R27, desc[UR12][R6.64+0x1c] ;  /* 0x00001c0c061bd981 */ /* 0x000f62000c1e1900 */
[----:B------:R-:W-:-:S05]  /*0a90*/  VIADD R19, R19, 0x8 ;  /* 0x0000000813137836 */ /* 0x000fca0000000000 */
[----:B------:R-:W-:Y:S01]  /*0aa0*/  ISETP.NE.AND P1, PT, R19, UR6, PT ;  /* 0x0000000613007c0c */ /* 0x000fe2000bf25270 */
[----:B---3--:R-:W-:-:S04]  /*0ab0*/  @!P3 FFMA R10, R21, R18, R10 ;  /* 0x00000012150ab223 */ /* 0x008fc8000000000a */
[----:B--2---:R-:W-:-:S04]  /*0ac0*/  @!P2 FFMA R10, R23, R20, R10 ;  /* 0x00000014170aa223 */ /* 0x004fc8000000000a */
[----:B----4-:R-:W-:-:S04]  /*0ad0*/  @!P6 FFMA R10, R25, R22, R10 ;  /* 0x00000016190ae223 */ /* 0x010fc8000000000a */
[----:B-----5:R-:W-:Y:S01]  /*0ae0*/  @!P5 FFMA R10, R27, R24, R10 ;  /* 0x000000181b0ad223 */ /* 0x020fe2000000000a */
[----:B------:R-:W-:Y:S06]  /*0af0*/  @P1 BRA `(.L_x_2) ;  /* 0xfffffff800e01947 */ /* 0x000fec000383ffff */
[----:B------:R-:W-:-:S07]  /*0b00*/  IMAD.U32 R3, RZ, RZ, UR6 ;  /* 0x00000006ff037e24 */ /* 0x000fce000f8e00ff */
.L_x_1:
[----:B------:R-:W-:-:S09]  /*0b10*/  UISETP.NE.AND UP1, UPT, UR9, URZ, UPT ;  /* 0x000000ff0900728c */ /* 0x000fd2000bf25270 */
[----:B------:R-:W-:Y:S05]  /*0b20*/  BRA.U !UP1, `(.L_x_3) ;  /* 0x00000005097c7547 */ /* 0x000fea000b800000 */
[----:B------:R-:W-:Y:S01]  /*0b30*/  UIADD3 UR10, UPT, UPT, UR9, -0x1, URZ ;  /* 0xffffffff090a7890 */ /* 0x000fe2000fffe0ff */
[----:B------:R-:W-:-:S03]  /*0b40*/  LOP3.LUT P5, R22, R16, 0x3, RZ, 0xc0, !PT ;  /* 0x0000000310167812 */ /* 0x000fc600078ac0ff */
[----:B------:R-:W-:-:S09]  /*0b50*/  UISETP.GE.U32.AND UP1, UPT, UR10, 0x3, UPT ;  /* 0x000000030a00788c */ /* 0x000fd2000bf26070 */
[----:B------:R-:W-:Y:S05]  /*0b60*/  BRA.U !UP1, `(.L_x_4) ;  /* 0x0000000109a47547 */ /* 0x000fea000b800000 */
[----:B------:R-:W0:Y:S01]  /*0b70*/  LDCU UR10, c[0x3][URZ] ;  /* 0x00c00000ff0a77ac */ /* 0x000e220008000800 */
[--C-:B------:R-:W-:Y:S01]  /*0b80*/  IMAD.IADD R2, R12, 0x1, R3.reuse ;  /* 0x000000010c027824 */ /* 0x100fe200078e0203 */
[----:B------:R-:W1:Y:S01]  /*0b90*/  LDC.64 R6, c[0x0][0x380] ;  /* 0x0000e000ff067b82 */ /* 0x000e620000000a00 */
[----:B------:R-:W-:Y:S01]  /*0ba0*/  IMAD R19, R16, UR15, R3 ;  /* 0x0000000f10137c24 */ /* 0x000fe2000f8e0203 */
[----:B------:R-:W2:Y:S01]  /*0bb0*/  LDCU UR11, c[0x3][0x8] ;  /* 0x00c00100ff0b77ac */ /* 0x000ea20008000800 */
[C---:B------:R-:W-:Y:S01]  /*0bc0*/  VIADD R8, R2.reuse, 0x1 ;  /* 0x0000000102087836 */ /* 0x040fe20000000000 */
[C---:B------:R-:W-:Y:S01]  /*0bd0*/  ISETP.LT.OR P1, PT, R2.reuse, RZ, !P0 ;  /* 0x000000ff0200720c */ /* 0x040fe20004721670 */
[C---:B------:R-:W-:Y:S01]  /*0be0*/  VIADD R20, R2.reuse, 0x3 ;  /* 0x0000000302147836 */ /* 0x040fe20000000000 */
[----:B------:R-:W-:Y:S02]  /*0bf0*/  IADD3 R18, PT, PT, R2, 0x2, RZ ;  /* 0x0000000202127810 */ /* 0x000fe40007ffe0ff */
[----:B------:R-:W3:Y:S01]  /*0c00*/  LDC.64 R4, c[0x0][0x388] ;  /* 0x0000e200ff047b82 */ /* 0x000ee20000000a00 */
[----:B------:R-:W-:-:S02]  /*0c10*/  ISETP.LT.OR P2, PT, R8, RZ, !P0 ;  /* 0x000000ff0800720c */ /* 0x000fc40004741670 */
[----:B------:R-:W-:Y:S02]  /*0c20*/  ISETP.LT.OR P6, PT, R18, RZ, !P0 ;  /* 0x000000ff1200720c */ /* 0x000fe400047c1670 */
[C---:B0-----:R-:W-:Y:S02]  /*0c30*/  ISETP.GE.OR P1, PT, R14.reuse, UR10, P1 ;  /* 0x0000000a0e007c0c */ /* 0x041fe40008f26670 */
[C---:B------:R-:W-:Y:S02]  /*0c40*/  ISETP.GE.OR P2, PT, R14.reuse, UR10, P2 ;  /* 0x0000000a0e007c0c */ /* 0x040fe40009746670 */
[----:B------:R-:W-:Y:S01]  /*0c50*/  ISETP.GE.OR P3, PT, R15, UR8, P1 ;  /* 0x000000080f007c0c */ /* 0x000fe20008f66670 */
[----:B--2---:R-:W-:Y:S01]  /*0c60*/  IMAD R9, R17, UR11, R2 ;  /* 0x0000000b11097c24 */ /* 0x004fe2000f8e0202 */
[----:B------:R-:W-:Y:S02]  /*0c70*/  ISETP.GE.OR P4, PT, R15, UR8, P2 ;  /* 0x000000080f007c0c */ /* 0x000fe40009786670 */
[----:B------:R-:W-:Y:S01]  /*0c80*/  ISETP.GE.OR P2, PT, R14, UR10, P6 ;  /* 0x0000000a0e007c0c */ /* 0x000fe2000b746670 */
[----:B-1----:R-:W-:Y:S01]  /*0c90*/  IMAD.WIDE R6, R9, 0x4, R6 ;  /* 0x0000000409067825 */ /* 0x002fe200078e0206 */
[----:B------:R-:W-:-:S02]  /*0ca0*/  ISETP.LT.OR P1, PT, R20, RZ, !P0 ;  /* 0x000000ff1400720c */ /* 0x000fc40004721670 */
[----:B------:R-:W-:Y:S02]  /*0cb0*/  ISETP.GE.OR P3, PT, R2, UR11, P3 ;  /* 0x0000000b02007c0c */ /* 0x000fe40009f66670 */
[----:B------:R-:W-:Y:S02]  /*0cc0*/  ISETP.GE.OR P4, PT, R8, UR11, P4 ;  /* 0x0000000b08007c0c */ /* 0x000fe4000a786670 */
[----:B------:R-:W-:Y:S01]  /*0cd0*/  ISETP.GE.OR P2, PT, R15, UR8, P2 ;  /* 0x000000080f007c0c */ /* 0x000fe20009746670 */
[----:B---3--:R-:W-:Y:S01]  /*0ce0*/  IMAD.WIDE R4, R19, 0x4, R4 ;  /* 0x0000000413047825 */ /* 0x008fe200078e0204 */
[----:B------:R-:W-:Y:S02]  /*0cf0*/  ISETP.GE.OR P6, PT, R14, UR10, P1 ;  /* 0x0000000a0e007c0c */ /* 0x000fe40008fc6670 */
[----:B------:R-:W-:Y:S02]  /*0d00*/  ISETP.GE.OR P1, PT, R18, UR11, P2 ;  /* 0x0000000b12007c0c */ /* 0x000fe40009726670 */
[----:B------:R-:W-:-:S03]  /*0d10*/  ISETP.GE.OR P6, PT, R15, UR8, P6 ;  /* 0x000000080f007c0c */ /* 0x000fc6000b7c6670 */
[----:B------:R-:W2:Y:S01]  /*0d20*/  @!P3 LDG.E R9, desc[UR12][R6.64] ;  /* 0x0000000c0609b981 */ /* 0x000ea2000c1e1900 */
[----:B------:R-:W-:-:S03]  /*0d30*/  ISETP.GE.OR P6, PT, R20, UR11, P6 ;  /* 0x0000000b14007c0c */ /* 0x000fc6000b7c6670 */
[----:B------:R-:W2:Y:S04]  /*0d40*/  @!P3 LDG.E R2, desc[UR12][R4.64] ;  /* 0x0000000c0402b981 */ /* 0x000ea8000c1e1900 */
[----:B------:R-:W3:Y:S04]  /*0d50*/  @!P4 LDG.E R19, desc[UR12][R6.64+0x4] ;  /* 0x0000040c0613c981 */ /* 0x000ee8000c1e1900 */
[----:B------:R-:W3:Y:S04]  /*0d60*/  @!P4 LDG.E R8, desc[UR12][R4.64+0x4] ;  /* 0x0000040c0408c981 */ /* 0x000ee8000c1e1900 */
[----:B------:R-:W4:Y:S04]  /*0d70*/  @!P1 LDG.E R21, desc[UR12][R6.64+0x8] ;  /* 0x0000080c06159981 */ /* 0x000f28000c1e1900 */
[----:B------:R-:W4:Y:S04]  /*0d80*/  @!P1 LDG.E R18, desc[UR12][R4.64+0x8] ;  /* 0x0000080c04129981 */ /* 0x000f28000c1e1900 */
[----:B------:R-:W5:Y:S04]  /*0d90*/  @!P6 LDG.E R23, desc[UR12][R6.64+0xc] ;  /* 0x00000c0c0617e981 */ /* 0x000f68000c1e1900 */
[----:B------:R-:W5:Y:S01]  /*0da0*/  @!P6 LDG.E R20, desc[UR12][R4.64+0xc] ;  /* 0x00000c0c0414e981 */ /* 0x000f62000c1e1900 */
[----:B------:R-:W-:-:S02]  /*0db0*/  VIADD R3, R3, 0x4 ;  /* 0x0000000403037836 */ /* 0x000fc40000000000 */
[----:B--2---:R-:W-:-:S04]  /*0dc0*/  @!P3 FFMA R10, R9, R2, R10 ;  /* 0x00000002090ab223 */ /* 0x004fc8000000000a */
[----:B---3--:R-:W-:-:S04]  /*0dd0*/  @!P4 FFMA R10, R19, R8, R10 ;  /* 0x00000008130ac223 */ /* 0x008fc8000000000a */
[----:B----4-:R-:W-:-:S04]  /*0de0*/  @!P1 FFMA R10, R21, R18, R10 ;  /* 0x00000012150a9223 */ /* 0x010fc8000000000a */
[----:B-----5:R-:W-:-:S07]  /*0df0*/  @!P6 FFMA R10, R23, R20, R10 ;  /* 0x00000014170ae223 */ /* 0x020fce000000000a */
.L_x_4:
[----:B------:R-:W-:Y:S05]  /*0e00*/  @!P5 BRA `(.L_x_3) ;  /* 0x0000000000c4d947 */ /* 0x000fea0003800000 */
[----:B------:R-:W-:Y:S02]  /*0e10*/  ISETP.NE.AND P1, PT, R22, 0x1, PT ;  /* 0x000000011600780c */ /* 0x000fe40003f25270 */
[----:B------:R-:W-:-:S04]  /*0e20*/  LOP3.LUT R2, R16, 0x1, RZ, 0xc0, !PT ;  /* 0x0000000110027812 */ /* 0x000fc800078ec0ff */
[----:B------:R-:W-:-:S07]  /*0e30*/  ISETP.NE.U32.AND P3, PT, R2, 0x1, PT ;  /* 0x000000010200780c */ /* 0x000fce0003f65070 */
[----:B------:R-:W-:Y:S06]  /*0e40*/  @!P1 BRA `(.L_x_5) ;  /* 0x0000000000649947 */ /* 0x000fec0003800000 */
[----:B------:R-:W0:Y:S01]  /*0e50*/  LDCU UR10, c[0x3][URZ] ;  /* 0x00c00000ff0a77ac */ /* 0x000e220008000800 */
[--C-:B------:R-:W-:Y:S01]  /*0e60*/  IMAD.IADD R2, R12, 0x1, R3.reuse ;  /* 0x000000010c027824 */ /* 0x100fe200078e0203 */
[----:B------:R-:W1:Y:S01]  /*0e70*/  LDC.64 R4, c[0x0][0x380] ;  /* 0x0000e000ff047b82 */ /* 0x000e620000000a00 */
[----:B------:R-:W-:Y:S01]  /*0e80*/  IMAD R19, R16, UR15, R3 ;  /* 0x0000000f10137c24 */ /* 0x000fe2000f8e0203 */
[----:B------:R-:W2:Y:S01]  /*0e90*/  LDCU UR11, c[0x3][0x8] ;  /* 0x00c00100ff0b77ac */ /* 0x000ea20008000800 */
[C---:B------:R-:W-:Y:S01]  /*0ea0*/  VIADD R8, R2.reuse, 0x1 ;  /* 0x0000000102087836 */ /* 0x040fe20000000000 */
[----:B------:R-:W-:-:S04]  /*0eb0*/  ISETP.LT.OR P1, PT, R2, RZ, !P0 ;  /* 0x000000ff0200720c */ /* 0x000fc80004721670 */
[----:B------:R-:W3:Y:S01]  /*0ec0*/  LDC.64 R6, c[0x0][0x388] ;  /* 0x0000e200ff067b82 */ /* 0x000ee20000000a00 */
[----:B------:R-:W-:Y:S02]  /*0ed0*/  ISETP.LT.OR P2, PT, R8, RZ, !P0 ;  /* 0x000000ff0800720c */ /* 0x000fe40004741670 */
[C---:B0-----:R-:W-:Y:S02]  /*0ee0*/  ISETP.GE.OR P1, PT, R14.reuse, UR10, P1 ;  /* 0x0000000a0e007c0c */ /* 0x041fe40008f26670 */
[----:B------:R-:W-:Y:S02]  /*0ef0*/  ISETP.GE.OR P2, PT, R14, UR10, P2 ;  /* 0x0000000a0e007c0c */ /* 0x000fe40009746670 */
[----:B------:R-:W-:Y:S01]  /*0f00*/  ISETP.GE.OR P1, PT, R15, UR8, P1 ;  /* 0x000000080f007c0c */ /* 0x000fe20008f26670 */
[----:B--2---:R-:W-:Y:S01]  /*0f10*/  IMAD R9, R17, UR11, R2 ;  /* 0x0000000b11097c24 */ /* 0x004fe2000f8e0202 */
[----:B------:R-:W-:Y:S02]  /*0f20*/  ISETP.GE.OR P2, PT, R15, UR8, P2 ;  /* 0x000000080f007c0c */ /* 0x000fe40009746670 */
[----:B------:R-:W-:Y:S01]  /*0f30*/  ISETP.GE.OR P1, PT, R2, UR11, P1 ;  /* 0x0000000b02007c0c */ /* 0x000fe20008f26670 */
[----:B-1----:R-:W-:Y:S01]  /*0f40*/  IMAD.WIDE R4, R9, 0x4, R4 ;  /* 0x0000000409047825 */ /* 0x002fe200078e0204 */
[----:B------:R-:W-:-:S03]  /*0f50*/  ISETP.GE.OR P2, PT, R8, UR11, P2 ;  /* 0x0000000b08007c0c */ /* 0x000fc60009746670 */
[----:B---3--:R-:W-:-:S08]  /*0f60*/  IMAD.WIDE R6, R19, 0x4, R6 ;  /* 0x0000000413067825 */ /* 0x008fd000078e0206 */
[----:B------:R-:W2:Y:S04]  /*0f70*/  @!P1 LDG.E R9, desc[UR12][R4.64] ;  /* 0x0000000c04099981 */ /* 0x000ea8000c1e1900 */
[----:B------:R-:W2:Y:S04]  /*0f80*/  @!P1 LDG.E R2, desc[UR12][R6.64] ;  /* 0x0000000c06029981 */ /* 0x000ea8000c1e1900 */
[----:B------:R-:W3:Y:S04]  /*0f90*/  @!P2 LDG.E R19, desc[UR12][R4.64+0x4] ;  /* 0x0000040c0413a981 */ /* 0x000ee8000c1e1900 */
[----:B------:R-:W3:Y:S01]  /*0fa0*/  @!P2 LDG.E R8, desc[UR12][R6.64+0x4] ;  /* 0x0000040c0608a981 */ /* 0x000ee2000c1e1900 */
[----:B------:R-:W-:-:S02]  /*0fb0*/  VIADD R3, R3, 0x2 ;  /* 0x0000000203037836 */ /* 0x000fc40000000000 */
[----:B--2---:R-:W-:-:S04]  /*0fc0*/  @!P1 FFMA R10, R9, R2, R10 ;  /* 0x00000002090a9223 */ /* 0x004fc8000000000a */
[----:B---3--:R-:W-:-:S07]  /*0fd0*/  @!P2 FFMA R10, R19, R8, R10 ;  /* 0x00000008130aa223 */ /* 0x008fce000000000a */
.L_x_5:
[----:B------:R-:W-:Y:S05]  /*0fe0*/  @P3 BRA `(.L_x_3) ;  /* 0x00000000004c3947 */ /* 0x000fea0003800000 */
[----:B------:R-:W0:Y:S01]  /*0ff0*/  LDCU UR10, c[0x3][URZ] ;  /* 0x00c00000ff0a77ac */ /* 0x000e220008000800 */
[----:B------:R-:W-:Y:S01]  /*1000*/  IMAD.IADD R2, R12, 0x1, R3 ;  /* 0x000000010c027824 */ /* 0x000fe200078e0203 */
[----:B------:R-:W-:Y:S01]  /*1010*/  BSSY.RECONVERGENT B0, `(.L_x_3) ;  /* 0x0000010000007945 */ /* 0x000fe20003800200 */
[----:B------:R-:W1:Y:S03]  /*1020*/  LDCU UR11, c[0x3][0x8] ;  /* 0x00c00100ff0b77ac */ /* 0x000e660008000800 */
[----:B------:R-:W-:-:S04]  /*1030*/  ISETP.LT.OR P0, PT, R2, RZ, !P0 ;  /* 0x000000ff0200720c */ /* 0x000fc80004701670 */
[----:B0-----:R-:W-:-:S04]  /*1040*/  ISETP.GE.OR P0, PT, R14, UR10, P0 ;  /* 0x0000000a0e007c0c */ /* 0x001fc80008706670 */
[----:B------:R-:W-:-:S04]  /*1050*/  ISETP.GE.OR P0, PT, R15, UR8, P0 ;  /* 0x000000080f007c0c */ /* 0x000fc80008706670 */
[----:B-1----:R-:W-:-:S13]  /*1060*/  ISETP.GE.OR P0, PT, R2, UR11, P0 ;  /* 0x0000000b02007c0c */ /* 0x002fda0008706670 */
[----:B------:R-:W-:Y:S05]  /*1070*/  @P0 BRA `(.L_x_6) ;  /* 0x0000000000240947 */ /* 0x000fea0003800000 */
[----:B------:R-:W0:Y:S01]  /*1080*/  LDC.64 R6, c[0x0][0x380] ;  /* 0x0000e000ff067b82 */ /* 0x000e220000000a00 */
[----:B------:R-:W-:Y:S02]  /*1090*/  IMAD R17, R17, UR11, R2 ;  /* 0x0000000b11117c24 */ /* 0x000fe4000f8e0202 */
[----:B------:R-:W-:-:S05]  /*10a0*/  IMAD R9, R16, UR15, R3 ;  /* 0x0000000f10097c24 */ /* 0x000fca000f8e0203 */
[----:B------:R-:W1:Y:S01]  /*10b0*/  LDC.64 R4, c[0x0][0x388] ;  /* 0x0000e200ff047b82 */ /* 0x000e620000000a00 */
[----:B0-----:R-:W-:-:S06]  /*10c0*/  IMAD.WIDE R2, R17, 0x4, R6 ;  /* 0x0000000411027825 */ /* 0x001fcc00078e0206 */
[----:B------:R-:W2:Y:S01]  /*10d0*/  LDG.E R3, desc[UR12][R2.64] ;  /* 0x0000000c02037981 */ /* 0x000ea2000c1e1900 */
[----:B-1----:R-:W-:-:S06]  /*10e0*/  IMAD.WIDE R4, R9, 0x4, R4 ;  /* 0x0000000409047825 */ /* 0x002fcc00078e0204 */
[----:B------:R-:W2:Y:S02]  /*10f0*/  LDG.E R4, desc[UR12][R4.64] ;  /* 0x0000000c04047981 */ /* 0x000ea4000c1e1900 */
[----:B--2---:R-:W-:-:S07]  /*1100*/  FFMA R10, R3, R4, R10 ;  /* 0x00000004030a7223 */ /* 0x004fce000000000a */
.L_x_6:
[----:B------:R-:W-:Y:S05]  /*1110*/  BSYNC.RECONVERGENT B0 ;  /* 0x0000000000007941 */ /* 0x000fea0003800200 */
.L_x_3:
[----:B------:R-:W-:Y:S05]  /*1120*/  BRA.U UP0, `(.L_x_7) ;  /* 0xfffffff500087547 */ /* 0x000fea000b83ffff */
[----:B------:R-:W0:Y:S01]  /*1130*/  LDCU UR5, c[0x3][0xc] ;  /* 0x00c00180ff0577ac */ /* 0x000e220008000800 */
[----:B------:R-:W-:-:S04]  /*1140*/  UIADD3 UR4, UPT, UPT, UR4, 0x1, URZ ;  /* 0x0000000104047890 */ /* 0x000fc8000fffe0ff */
[----:B0-----:R-:W-:-:S09]  /*1150*/  UISETP.NE.AND UP0, UPT, UR4, UR5, UPT ;  /* 0x000000050400728c */ /* 0x001fd2000bf05270 */
[----:B------:R-:W-:Y:S05]  /*1160*/  BRA.U UP0, `(.L_x_8) ;  /* 0xfffffff100f07547 */ /* 0x000fea000b83ffff */
.L_x_0:
[----:B------:R-:W0:Y:S02]  /*1170*/  LDC.64 R2, c[0x0][0x390] ;  /* 0x0000e400ff027b82 */ /* 0x000e240000000a00 */
[----:B0-----:R-:W-:-:S05]  /*1180*/  IMAD.WIDE R2, R0, 0x4, R2 ;  /* 0x0000000400027825 */ /* 0x001fca00078e0202 */
[----:B------:R-:W-:Y:S01]  /*1190*/  STG.E desc[UR12][R2.64], R10 ;  /* 0x0000000a02007986 */ /* 0x000fe2000c10190c */
[----:B------:R-:W-:Y:S05]  /*11a0*/  EXIT ;  /* 0x000000000000794d */ /* 0x000fea0003800000 */
.L_x_9:
[----:B------:R-:W-:-:S00]  /*11b0*/  BRA `(.L_x_9) ;  /* 0xfffffffc00fc7947 */ /* 0x000fc0000383ffff */
[----:B------:R-:W-:-:S00]  /*11c0*/  NOP ;  /* 0x0000000000007918 */ /* 0x000fc00000000000 */
        /* <DEDUP_REMOVED lines=11> */
.L_x_10:


//--------------------- .nv.shared.reserved.0     --------------------------
	.section	.nv.shared.reserved.0,"aw",@nobits
	.weak		__nv_reservedSMEM_offset_0_alias
	.size		__nv_reservedSMEM_offset_0_alias, 0, 64
	.other		__nv_reservedSMEM_offset_0_alias,@"STO_CUDA_RESERVED_SHARED STV_DEFAULT"
__nv_reservedSMEM_offset_0_alias:
	.zero		0
	.zero		64


//--------------------- .nv.constant0._Z16correlate_kernelPfS_S_ --------------------------
	.section	.nv.constant0._Z16correlate_kernelPfS_S_,"a",@progbits
	.sectionflags	@""
	.align	4
.nv.constant0._Z16correlate_kernelPfS_S_:
	.zero		920


//--------------------- SYMBOLS --------------------------

	.type		.nv.reservedSmem.offset0,@object
	.size		.nv.reservedSmem.offset0,0x4
